//
// Generated by NVIDIA NVVM Compiler
//
// Compiler Build ID: CL-36424714
// Cuda compilation tools, release 13.0, V13.0.88
// Based on NVVM 20.0.0
//

.version 9.0
.target sm_100
.address_size 64

	// .globl	_Z16cuda_tick_kernelPfS_S_S_S_S_i

.visible .entry _Z16cuda_tick_kernelPfS_S_S_S_S_i(
	.param .u64 .ptr .align 1 _Z16cuda_tick_kernelPfS_S_S_S_S_i_param_0,
	.param .u64 .ptr .align 1 _Z16cuda_tick_kernelPfS_S_S_S_S_i_param_1,
	.param .u64 .ptr .align 1 _Z16cuda_tick_kernelPfS_S_S_S_S_i_param_2,
	.param .u64 .ptr .align 1 _Z16cuda_tick_kernelPfS_S_S_S_S_i_param_3,
	.param .u64 .ptr .align 1 _Z16cuda_tick_kernelPfS_S_S_S_S_i_param_4,
	.param .u64 .ptr .align 1 _Z16cuda_tick_kernelPfS_S_S_S_S_i_param_5,
	.param .u32 _Z16cuda_tick_kernelPfS_S_S_S_S_i_param_6
)
{
	.reg .pred 	%p<3>;
	.reg .b32 	%r<6>;
	.reg .b32 	%f<24>;
	.reg .b64 	%rd<24>;

	ld.param.u64 	%rd5, [_Z16cuda_tick_kernelPfS_S_S_S_S_i_param_0];
	ld.param.u64 	%rd6, [_Z16cuda_tick_kernelPfS_S_S_S_S_i_param_1];
	ld.param.u64 	%rd7, [_Z16cuda_tick_kernelPfS_S_S_S_S_i_param_2];
	ld.param.u64 	%rd8, [_Z16cuda_tick_kernelPfS_S_S_S_S_i_param_3];
	ld.param.u64 	%rd9, [_Z16cuda_tick_kernelPfS_S_S_S_S_i_param_4];
	ld.param.u64 	%rd10, [_Z16cuda_tick_kernelPfS_S_S_S_S_i_param_5];
	ld.param.u32 	%r2, [_Z16cuda_tick_kernelPfS_S_S_S_S_i_param_6];
	cvta.to.global.u64 	%rd1, %rd10;
	cvta.to.global.u64 	%rd2, %rd9;
	mov.u32 	%r3, %ctaid.x;
	mov.u32 	%r4, %ntid.x;
	mov.u32 	%r5, %tid.x;
	mad.lo.s32 	%r1, %r3, %r4, %r5;
	setp.ge.s32 	%p1, %r1, %r2;
	@%p1 bra 	$L__BB0_4;
	cvta.to.global.u64 	%rd11, %rd5;
	cvta.to.global.u64 	%rd12, %rd6;
	cvta.to.global.u64 	%rd13, %rd7;
	cvta.to.global.u64 	%rd14, %rd8;
	mul.wide.s32 	%rd15, %r1, 4;
	add.s64 	%rd16, %rd13, %rd15;
	ld.global.f32 	%f6, [%rd16];
	add.s64 	%rd3, %rd11, %rd15;
	ld.global.f32 	%f1, [%rd3];
	sub.f32 	%f2, %f6, %f1;
	add.s64 	%rd17, %rd14, %rd15;
	ld.global.f32 	%f7, [%rd17];
	add.s64 	%rd4, %rd12, %rd15;
	ld.global.f32 	%f3, [%rd4];
	sub.f32 	%f4, %f7, %f3;
	mul.f32 	%f8, %f4, %f4;
	fma.rn.f32 	%f9, %f2, %f2, %f8;
	sqrt.rn.f32 	%f5, %f9;
	setp.leu.f32 	%p2, %f5, 0f3A83126F;
	@%p2 bra 	$L__BB0_3;
	div.rn.f32 	%f11, %f2, %f5;
	div.rn.f32 	%f12, %f4, %f5;
	add.f32 	%f13, %f11, %f1;
	add.f32 	%f14, %f12, %f3;
	mov.f32 	%f15, 0f3F000000;
	copysign.f32 	%f16, %f13, %f15;
	add.rz.f32 	%f17, %f13, %f16;
	cvt.rzi.f32.f32 	%f18, %f17;
	add.s64 	%rd22, %rd2, %rd15;
	st.global.f32 	[%rd22], %f18;
	copysign.f32 	%f19, %f14, %f15;
	add.rz.f32 	%f20, %f14, %f19;
	cvt.rzi.f32.f32 	%f21, %f20;
	add.s64 	%rd23, %rd1, %rd15;
	st.global.f32 	[%rd23], %f21;
	ld.global.f32 	%f22, [%rd22];
	st.global.f32 	[%rd3], %f22;
	ld.global.f32 	%f23, [%rd23];
	st.global.f32 	[%rd4], %f23;
	bra.uni 	$L__BB0_4;
$L__BB0_3:
	add.s64 	%rd19, %rd2, %rd15;
	st.global.f32 	[%rd19], %f1;
	ld.global.f32 	%f10, [%rd4];
	add.s64 	%rd20, %rd1, %rd15;
	st.global.f32 	[%rd20], %f10;
$L__BB0_4:
	ret;

}


// ===== COMPILED SASS (sm_100) =====

	.target	sm_100

	.elftype	@"ET_EXEC"


//--------------------- .note.nv.tkinfo           --------------------------
	.section	.note.nv.tkinfo,"",@"SHT_NOTE"
	.sectionflags	@"SHF_NOTE_NV_TKINFO"
	.tkinfo
        /*0018*/ 	.word	0x00000002
        /*0030*/ 	.string	""
        /*0030*/ 	.string	"ptxas"
        /*0030*/ 	.string	"Cuda compilation tools, release 13.0, V13.0.88"
        /*0030*/ 	.string	"Build cuda_13.0.r13.0/compiler.36424714_0"
        /*0030*/ 	.string	"-arch sm_100 -m 64 "



//--------------------- .note.nv.cuinfo           --------------------------
	.section	.note.nv.cuinfo,"",@"SHT_NOTE"
	.sectionflags	@"SHF_NOTE_NV_CUINFO"
        /*0018*/ 	.short	0x0002
        /*001a*/ 	.short	0x0064
        /*001c*/ 	.short	0x0082
	.zero		2


//--------------------- .nv.info                  --------------------------
	.section	.nv.info,"",@"SHT_CUDA_INFO"
	.align	4


	//----- nvinfo : EIATTR_REGCOUNT
	.align		4
        /*0000*/ 	.byte	0x04, 0x2f
        /*0002*/ 	.short	(.L_1 - .L_0)
	.align		4
.L_0:
        /*0004*/ 	.word	index@(_Z16cuda_tick_kernelPfS_S_S_S_S_i)
        /*0008*/ 	.word	0x00000017


	//----- nvinfo : EIATTR_FRAME_SIZE
	.align		4
.L_1:
        /*000c*/ 	.byte	0x04, 0x11
        /*000e*/ 	.short	(.L_3 - .L_2)
	.align		4
.L_2:
        /*0010*/ 	.word	index@($__internal_1_$__cuda_sm3x_div_rn_noftz_f32_slowpath)
        /*0014*/ 	.word	0x00000000


	//----- nvinfo : EIATTR_FRAME_SIZE
	.align		4
.L_3:
        /*0018*/ 	.byte	0x04, 0x11
        /*001a*/ 	.short	(.L_5 - .L_4)
	.align		4
.L_4:
        /*001c*/ 	.word	index@($__internal_0_$__cuda_sm20_sqrt_rn_f32_slowpath)
        /*0020*/ 	.word	0x00000000


	//----- nvinfo : EIATTR_FRAME_SIZE
	.align		4
.L_5:
        /*0024*/ 	.byte	0x04, 0x11
        /*0026*/ 	.short	(.L_7 - .L_6)
	.align		4
.L_6:
        /*0028*/ 	.word	index@(_Z16cuda_tick_kernelPfS_S_S_S_S_i)
        /*002c*/ 	.word	0x00000000


	//----- nvinfo : EIATTR_MIN_STACK_SIZE
	.align		4
.L_7:
        /*0030*/ 	.byte	0x04, 0x12
        /*0032*/ 	.short	(.L_9 - .L_8)
	.align		4
.L_8:
        /*0034*/ 	.word	index@(_Z16cuda_tick_kernelPfS_S_S_S_S_i)
        /*0038*/ 	.word	0x00000000
.L_9:


//--------------------- .nv.compat                --------------------------
	.section	.nv.compat,"",@"SHT_CUDA_COMPAT_INFO"
	.align	4
        /*0000*/ 	.byte	0x02, 0x09, 0x00, 0x00, 0x02, 0x02, 0x01, 0x00, 0x02, 0x05, 0x05, 0x00, 0x03, 0x07, 0x01, 0x01
        /*0010*/ 	.byte	0x02, 0x03, 0x00, 0x00, 0x02, 0x06, 0x01, 0x00, 0x04, 0x0b, 0x08, 0x00, 0x01, 0x00, 0x00, 0x00
        /*0020*/ 	.byte	0x00, 0x00, 0x00, 0x00


//--------------------- .nv.info._Z16cuda_tick_kernelPfS_S_S_S_S_i --------------------------
	.section	.nv.info._Z16cuda_tick_kernelPfS_S_S_S_S_i,"",@"SHT_CUDA_INFO"
	.sectionflags	@""
	.align	4


	//----- nvinfo : EIATTR_CUDA_API_VERSION
	.align		4
        /*0000*/ 	.byte	0x04, 0x37
        /*0002*/ 	.short	(.L_11 - .L_10)
.L_10:
        /*0004*/ 	.word	0x00000082


	//----- nvinfo : EIATTR_KPARAM_INFO
	.align		4
.L_11:
        /*0008*/ 	.byte	0x04, 0x17
        /*000a*/ 	.short	(.L_13 - .L_12)
.L_12:
        /*000c*/ 	.word	0x00000000
        /*0010*/ 	.short	0x0006
        /*0012*/ 	.short	0x0030
        /*0014*/ 	.byte	0x00, 0xf0, 0x11, 0x00


	//----- nvinfo : EIATTR_KPARAM_INFO
	.align		4
.L_13:
        /*0018*/ 	.byte	0x04, 0x17
        /*001a*/ 	.short	(.L_15 - .L_14)
.L_14:
        /*001c*/ 	.word	0x00000000
        /*0020*/ 	.short	0x0005
        /*0022*/ 	.short	0x0028
        /*0024*/ 	.byte	0x00, 0xf5, 0x21, 0x00


	//----- nvinfo : EIATTR_KPARAM_INFO
	.align		4
.L_15:
        /*0028*/ 	.byte	0x04, 0x17
        /*002a*/ 	.short	(.L_17 - .L_16)
.L_16:
        /*002c*/ 	.word	0x00000000
        /*0030*/ 	.short	0x0004
        /*0032*/ 	.short	0x0020
        /*0034*/ 	.byte	0x00, 0xf5, 0x21, 0x00


	//----- nvinfo : EIATTR_KPARAM_INFO
	.align		4
.L_17:
        /*0038*/ 	.byte	0x04, 0x17
        /*003a*/ 	.short	(.L_19 - .L_18)
.L_18:
        /*003c*/ 	.word	0x00000000
        /*0040*/ 	.short	0x0003
        /*0042*/ 	.short	0x0018
        /*0044*/ 	.byte	0x00, 0xf5, 0x21, 0x00


	//----- nvinfo : EIATTR_KPARAM_INFO
	.align		4
.L_19:
        /*0048*/ 	.byte	0x04, 0x17
        /*004a*/ 	.short	(.L_21 - .L_20)
.L_20:
        /*004c*/ 	.word	0x00000000
        /*0050*/ 	.short	0x0002
        /*0052*/ 	.short	0x0010
        /*0054*/ 	.byte	0x00, 0xf5, 0x21, 0x00


	//----- nvinfo : EIATTR_KPARAM_INFO
	.align		4
.L_21:
        /*0058*/ 	.byte	0x04, 0x17
        /*005a*/ 	.short	(.L_23 - .L_22)
.L_22:
        /*005c*/ 	.word	0x00000000
        /*0060*/ 	.short	0x0001
        /*0062*/ 	.short	0x0008
        /*0064*/ 	.byte	0x00, 0xf5, 0x21, 0x00


	//----- nvinfo : EIATTR_KPARAM_INFO
	.align		4
.L_23:
        /*0068*/ 	.byte	0x04, 0x17
        /*006a*/ 	.short	(.L_25 - .L_24)
.L_24:
        /*006c*/ 	.word	0x00000000
        /*0070*/ 	.short	0x0000
        /*0072*/ 	.short	0x0000
        /*0074*/ 	.byte	0x00, 0xf5, 0x21, 0x00


	//----- nvinfo : EIATTR_SPARSE_MMA_MASK
	.align		4
.L_25:
        /*0078*/ 	.byte	0x03, 0x50
        /*007a*/ 	.short	0x0000


	//----- nvinfo : EIATTR_MAXREG_COUNT
	.align		4
        /*007c*/ 	.byte	0x03, 0x1b
        /*007e*/ 	.short	0x00ff


	//----- nvinfo : EIATTR_MERCURY_ISA_VERSION
	.align		4
        /*0080*/ 	.byte	0x03, 0x5f
        /*0082*/ 	.short	0x0101


	//----- nvinfo : EIATTR_VRC_CTA_INIT_COUNT
	.align		4
        /*0084*/ 	.byte	0x02, 0x4a
	.zero		1
	.zero		1


	//----- nvinfo : EIATTR_EXIT_INSTR_OFFSETS
	.align		4
        /*0088*/ 	.byte	0x04, 0x1c
        /*008a*/ 	.short	(.L_27 - .L_26)


	//   ....[0]....
.L_26:
        /*008c*/ 	.word	0x00000070


	//   ....[1]....
        /*0090*/ 	.word	0x00000570


	//   ....[2]....
        /*0094*/ 	.word	0x000005f0


	//----- nvinfo : EIATTR_CRS_STACK_SIZE
	.align		4
.L_27:
        /*0098*/ 	.byte	0x04, 0x1e
        /*009a*/ 	.short	(.L_29 - .L_28)
.L_28:
        /*009c*/ 	.word	0x00000000


	//----- nvinfo : EIATTR_CBANK_PARAM_SIZE
	.align		4
.L_29:
        /*00a0*/ 	.byte	0x03, 0x19
        /*00a2*/ 	.short	0x0034


	//----- nvinfo : EIATTR_PARAM_CBANK
	.align		4
        /*00a4*/ 	.byte	0x04, 0x0a
        /*00a6*/ 	.short	(.L_31 - .L_30)
	.align		4
.L_30:
        /*00a8*/ 	.word	index@(.nv.constant0._Z16cuda_tick_kernelPfS_S_S_S_S_i)
        /*00ac*/ 	.short	0x0380
        /*00ae*/ 	.short	0x0034


	//----- nvinfo : EIATTR_SW_WAR
	.align		4
.L_31:
        /*00b0*/ 	.byte	0x04, 0x36
        /*00b2*/ 	.short	(.L_33 - .L_32)
.L_32:
        /*00b4*/ 	.word	0x00000008
.L_33:


//--------------------- .nv.callgraph             --------------------------
	.section	.nv.callgraph,"",@"SHT_CUDA_CALLGRAPH"
	.align	4
	.sectionentsize	8
	.align		4
        /*0000*/ 	.word	0x00000000
	.align		4
        /*0004*/ 	.word	0xffffffff
	.align		4
        /*0008*/ 	.word	0x00000000
	.align		4
        /*000c*/ 	.word	0xfffffffe
	.align		4
        /*0010*/ 	.word	0x00000000
	.align		4
        /*0014*/ 	.word	0xfffffffd
	.align		4
        /*0018*/ 	.word	0x00000000
	.align		4
        /*001c*/ 	.word	0xfffffffc


//--------------------- .text._Z16cuda_tick_kernelPfS_S_S_S_S_i --------------------------
	.section	.text._Z16cuda_tick_kernelPfS_S_S_S_S_i,"ax",@progbits
	.align	128
        .global         _Z16cuda_tick_kernelPfS_S_S_S_S_i
        .type           _Z16cuda_tick_kernelPfS_S_S_S_S_i,@function
        .size           _Z16cuda_tick_kernelPfS_S_S_S_S_i,(.L_x_22 - _Z16cuda_tick_kernelPfS_S_S_S_S_i)
        .other          _Z16cuda_tick_kernelPfS_S_S_S_S_i,@"STO_CUDA_ENTRY STV_DEFAULT"
_Z16cuda_tick_kernelPfS_S_S_S_S_i:
.text._Z16cuda_tick_kernelPfS_S_S_S_S_i:
[----:B------:R-:W-:Y:S01]  /*0000*/  LDC R1, c[0x0][0x37c] ;  /* 0x0000df00ff017b82 */ /* 0x000fe20000000800 */
[----:B------:R-:W0:Y:S07]  /*0010*/  S2R R3, SR_TID.X ;  /* 0x0000000000037919 */ /* 0x000e2e0000002100 */
[----:B------:R-:W0:Y:S01]  /*0020*/  S2UR UR4, SR_CTAID.X ;  /* 0x00000000000479c3 */ /* 0x000e220000002500 */
[----:B------:R-:W1:Y:S07]  /*0030*/  LDCU UR5, c[0x0][0x3b0] ;  /* 0x00007600ff0577ac */ /* 0x000e6e0008000800 */
[----:B------:R-:W0:Y:S02]  /*0040*/  LDC R8, c[0x0][0x360] ;  /* 0x0000d800ff087b82 */ /* 0x000e240000000800 */
[----:B0-----:R-:W-:-:S05]  /*0050*/  IMAD R8, R8, UR4, R3 ;  /* 0x0000000408087c24 */ /* 0x001fca000f8e0203 */
[----:B-1----:R-:W-:-:S13]  /*0060*/  ISETP.GE.AND P0, PT, R8, UR5, PT ;  /* 0x0000000508007c0c */ /* 0x002fda000bf06270 */
[----:B------:R-:W-:Y:S05]  /*0070*/  @P0 EXIT ;  /* 0x000000000000094d */ /* 0x000fea0003800000 */
[----:B------:R-:W0:Y:S01]  /*0080*/  LDC.64 R14, c[0x0][0x398] ;  /* 0x0000e600ff0e7b82 */ /* 0x000e220000000a00 */
[----:B------:R-:W1:Y:S07]  /*0090*/  LDCU.64 UR4, c[0x0][0x358] ;  /* 0x00006b00ff0477ac */ /* 0x000e6e0008000a00 */
[----:B------:R-:W2:Y:S08]  /*00a0*/  LDC.64 R6, c[0x0][0x388] ;  /* 0x0000e200ff067b82 */ /* 0x000eb00000000a00 */
[----:B------:R-:W3:Y:S08]  /*00b0*/  LDC.64 R12, c[0x0][0x390] ;  /* 0x0000e400ff0c7b82 */ /* 0x000ef00000000a00 */
[----:B------:R-:W4:Y:S01]  /*00c0*/  LDC.64 R4, c[0x0][0x380] ;  /* 0x0000e000ff047b82 */ /* 0x000f220000000a00 */
[----:B0-----:R-:W-:-:S06]  /*00d0*/  IMAD.WIDE R14, R8, 0x4, R14 ;  /* 0x00000004080e7825 */ /* 0x001fcc00078e020e */
[----:B-1----:R-:W5:Y:S01]  /*00e0*/  LDG.E R15, desc[UR4][R14.64] ;  /* 0x000000040e0f7981 */ /* 0x002f62000c1e1900 */
[----:B--2---:R-:W-:-:S05]  /*00f0*/  IMAD.WIDE R6, R8, 0x4, R6 ;  /* 0x0000000408067825 */ /* 0x004fca00078e0206 */
[----:B------:R-:W5:Y:S01]  /*0100*/  LDG.E R10, desc[UR4][R6.64] ;  /* 0x00000004060a7981 */ /* 0x000f62000c1e1900 */
[----:B---3--:R-:W-:-:S05]  /*0110*/  IMAD.WIDE R12, R8, 0x4, R12 ;  /* 0x00000004080c7825 */ /* 0x008fca00078e020c */
[----:B------:R-:W2:Y:S01]  /*0120*/  LDG.E R2, desc[UR4][R12.64] ;  /* 0x000000040c027981 */ /* 0x000ea2000c1e1900 */
[----:B----4-:R-:W-:-:S05]  /*0130*/  IMAD.WIDE R4, R8, 0x4, R4 ;  /* 0x0000000408047825 */ /* 0x010fca00078e0204 */
[----:B------:R-:W2:Y:S01]  /*0140*/  LDG.E R9, desc[UR4][R4.64] ;  /* 0x0000000404097981 */ /* 0x000ea2000c1e1900 */
[----:B------:R-:W-:Y:S01]  /*0150*/  BSSY.RECONVERGENT B0, `(.L_x_0) ;  /* 0x0000011000007945 */ /* 0x000fe20003800200 */
[----:B-----5:R-:W-:-:S04]  /*0160*/  FADD R0, R15, -R10 ;  /* 0x8000000a0f007221 */ /* 0x020fc80000000000 */
[----:B------:R-:W-:Y:S01]  /*0170*/  FMUL R3, R0, R0 ;  /* 0x0000000000037220 */ /* 0x000fe20000400000 */
[----:B--2---:R-:W-:-:S04]  /*0180*/  FADD R2, R2, -R9 ;  /* 0x8000000902027221 */ /* 0x004fc80000000000 */
[----:B------:R-:W-:-:S04]  /*0190*/  FFMA R3, R2, R2, R3 ;  /* 0x0000000202037223 */ /* 0x000fc80000000003 */
[----:B------:R-:W-:Y:S01]  /*01a0*/  VIADD R11, R3, 0xf3000000 ;  /* 0xf3000000030b7836 */ /* 0x000fe20000000000 */
[----:B------:R0:W1:Y:S04]  /*01b0*/  MUFU.RSQ R16, R3 ;  /* 0x0000000300107308 */ /* 0x0000680000001400 */
[----:B------:R-:W-:-:S13]  /*01c0*/  ISETP.GT.U32.AND P0, PT, R11, 0x727fffff, PT ;  /* 0x727fffff0b00780c */ /* 0x000fda0003f04070 */
[----:B01----:R-:W-:Y:S05]  /*01d0*/  @!P0 BRA `(.L_x_1) ;  /* 0x0000000000108947 */ /* 0x003fea0003800000 */
[----:B------:R-:W-:-:S07]  /*01e0*/  MOV R16, 0x200 ;  /* 0x0000020000107802 */ /* 0x000fce0000000f00 */
[----:B------:R-:W-:Y:S05]  /*01f0*/  CALL.REL.NOINC `($__internal_0_$__cuda_sm20_sqrt_rn_f32_slowpath) ;  /* 0x0000000400007944 */ /* 0x000fea0003c00000 */
[----:B------:R-:W-:Y:S01]  /*0200*/  IMAD.MOV.U32 R3, RZ, RZ, R11 ;  /* 0x000000ffff037224 */ /* 0x000fe200078e000b */
[----:B------:R-:W-:Y:S06]  /*0210*/  BRA `(.L_x_2) ;  /* 0x0000000000107947 */ /* 0x000fec0003800000 */
.L_x_1:
[----:B------:R-:W-:Y:S01]  /*0220*/  FMUL.FTZ R12, R3, R16 ;  /* 0x00000010030c7220 */ /* 0x000fe20000410000 */
[----:B------:R-:W-:-:S03]  /*0230*/  FMUL.FTZ R16, R16, 0.5 ;  /* 0x3f00000010107820 */ /* 0x000fc60000410000 */
[----:B------:R-:W-:-:S04]  /*0240*/  FFMA R3, -R12, R12, R3 ;  /* 0x0000000c0c037223 */ /* 0x000fc80000000103 */
[----:B------:R-:W-:-:S07]  /*0250*/  FFMA R3, R3, R16, R12 ;  /* 0x0000001003037223 */ /* 0x000fce000000000c */
.L_x_2:
[----:B------:R-:W-:Y:S05]  /*0260*/  BSYNC.RECONVERGENT B0 ;  /* 0x0000000000007941 */ /* 0x000fea0003800200 */
.L_x_0:
[----:B------:R-:W-:-:S13]  /*0270*/  FSETP.GT.AND P0, PT, R3, 0.0010000000474974513054, PT ;  /* 0x3a83126f0300780b */ /* 0x000fda0003f04000 */
[----:B------:R-:W-:Y:S05]  /*0280*/  @!P0 BRA `(.L_x_3) ;  /* 0x0000000000bc8947 */ /* 0x000fea0003800000 */
[----:B------:R-:W0:Y:S01]  /*0290*/  MUFU.RCP R12, R3 ;  /* 0x00000003000c7308 */ /* 0x000e220000001000 */
[----:B------:R-:W-:Y:S07]  /*02a0*/  BSSY.RECONVERGENT B0, `(.L_x_4) ;  /* 0x000000b000007945 */ /* 0x000fee0003800200 */
[----:B------:R-:W1:Y:S01]  /*02b0*/  FCHK P0, R2, R3 ;  /* 0x0000000302007302 */ /* 0x000e620000000000 */
[----:B0-----:R-:W-:-:S04]  /*02c0*/  FFMA R11, R12, -R3, 1 ;  /* 0x3f8000000c0b7423 */ /* 0x001fc80000000803 */
[----:B------:R-:W-:-:S04]  /*02d0*/  FFMA R11, R12, R11, R12 ;  /* 0x0000000b0c0b7223 */ /* 0x000fc8000000000c */
[----:B------:R-:W-:-:S04]  /*02e0*/  FFMA R12, R2, R11, RZ ;  /* 0x0000000b020c7223 */ /* 0x000fc800000000ff */
[----:B------:R-:W-:-:S04]  /*02f0*/  FFMA R13, R12, -R3, R2 ;  /* 0x800000030c0d7223 */ /* 0x000fc80000000002 */
[----:B------:R-:W-:Y:S01]  /*0300*/  FFMA R12, R11, R13, R12 ;  /* 0x0000000d0b0c7223 */ /* 0x000fe2000000000c */
[----:B-1----:R-:W-:Y:S06]  /*0310*/  @!P0 BRA `(.L_x_5) ;  /* 0x00000000000c8947 */ /* 0x002fec0003800000 */
[----:B------:R-:W-:-:S07]  /*0320*/  MOV R14, 0x340 ;  /* 0x00000340000e7802 */ /* 0x000fce0000000f00 */
[----:B------:R-:W-:Y:S05]  /*0330*/  CALL.REL.NOINC `($__internal_1_$__cuda_sm3x_div_rn_noftz_f32_slowpath) ;  /* 0x0000000400087944 */ /* 0x000fea0003c00000 */
[----:B------:R-:W-:-:S07]  /*0340*/  MOV R12, R2 ;  /* 0x00000002000c7202 */ /* 0x000fce0000000f00 */
.L_x_5:
[----:B------:R-:W-:Y:S05]  /*0350*/  BSYNC.RECONVERGENT B0 ;  /* 0x0000000000007941 */ /* 0x000fea0003800200 */
.L_x_4:
        /* <DEDUP_REMOVED lines=9> */
[----:B------:R-:W-:Y:S01]  /*03f0*/  IMAD.MOV.U32 R2, RZ, RZ, R0 ;  /* 0x000000ffff027224 */ /* 0x000fe200078e0000 */
[----:B------:R-:W-:-:S07]  /*0400*/  MOV R14, 0x420 ;  /* 0x00000420000e7802 */ /* 0x000fce0000000f00 */
[----:B------:R-:W-:Y:S05]  /*0410*/  CALL.REL.NOINC `($__internal_1_$__cuda_sm3x_div_rn_noftz_f32_slowpath) ;  /* 0x0000000000d07944 */ /* 0x000fea0003c00000 */
[----:B------:R-:W-:-:S07]  /*0420*/  IMAD.MOV.U32 R11, RZ, RZ, R2 ;  /* 0x000000ffff0b7224 */ /* 0x000fce00078e0002 */
.L_x_7:
[----:B------:R-:W-:Y:S05]  /*0430*/  BSYNC.RECONVERGENT B0 ;  /* 0x0000000000007941 */ /* 0x000fea0003800200 */
.L_x_6:
[----:B------:R-:W-:Y:S02]  /*0440*/  HFMA2 R13, -RZ, RZ, 1.75, 0 ;  /* 0x3f000000ff0d7431 */ /* 0x000fe400000001ff */
[----:B------:R-:W-:Y:S01]  /*0450*/  FADD R12, R9, R12 ;  /* 0x0000000c090c7221 */ /* 0x000fe20000000000 */
[----:B------:R-:W-:Y:S01]  /*0460*/  FADD R0, R10, R11 ;  /* 0x0000000b0a007221 */ /* 0x000fe20000000000 */
[----:B------:R-:W0:Y:S03]  /*0470*/  LDC.64 R2, c[0x0][0x3a8] ;  /* 0x0000ea00ff027b82 */ /* 0x000e260000000a00 */
[----:B------:R-:W-:-:S05]  /*0480*/  LOP3.LUT R9, R13, 0x80000000, R12, 0xb8, !PT ;  /* 0x800000000d097812 */ /* 0x000fca00078eb80c */
[----:B------:R-:W1:Y:S01]  /*0490*/  LDC.64 R10, c[0x0][0x3a0] ;  /* 0x0000e800ff0a7b82 */ /* 0x000e620000000a00 */
[----:B------:R-:W-:Y:S01]  /*04a0*/  LOP3.LUT R13, R13, 0x80000000, R0, 0xb8, !PT ;  /* 0x800000000d0d7812 */ /* 0x000fe200078eb800 */
[----:B------:R-:W-:-:S04]  /*04b0*/  FADD.RZ R9, R12, R9 ;  /* 0x000000090c097221 */ /* 0x000fc8000000c000 */
[----:B------:R-:W-:Y:S02]  /*04c0*/  FADD.RZ R13, R0, R13 ;  /* 0x0000000d000d7221 */ /* 0x000fe4000000c000 */
[----:B------:R-:W2:Y:S01]  /*04d0*/  FRND.TRUNC R9, R9 ;  /* 0x0000000900097307 */ /* 0x000ea2000020d000 */
[----:B0-----:R-:W-:-:S07]  /*04e0*/  IMAD.WIDE R2, R8, 0x4, R2 ;  /* 0x0000000408027825 */ /* 0x001fce00078e0202 */
[----:B------:R-:W0:Y:S01]  /*04f0*/  FRND.TRUNC R13, R13 ;  /* 0x0000000d000d7307 */ /* 0x000e22000020d000 */
[----:B-1----:R-:W-:-:S05]  /*0500*/  IMAD.WIDE R10, R8, 0x4, R10 ;  /* 0x00000004080a7825 */ /* 0x002fca00078e020a */
[----:B--2---:R-:W-:Y:S04]  /*0510*/  STG.E desc[UR4][R10.64], R9 ;  /* 0x000000090a007986 */ /* 0x004fe8000c101904 */
[----:B0-----:R-:W-:Y:S04]  /*0520*/  STG.E desc[UR4][R2.64], R13 ;  /* 0x0000000d02007986 */ /* 0x001fe8000c101904 */
[----:B------:R-:W2:Y:S04]  /*0530*/  LDG.E R15, desc[UR4][R10.64] ;  /* 0x000000040a0f7981 */ /* 0x000ea8000c1e1900 */
[----:B--2---:R-:W-:Y:S04]  /*0540*/  STG.E desc[UR4][R4.64], R15 ;  /* 0x0000000f04007986 */ /* 0x004fe8000c101904 */
[----:B------:R-:W2:Y:S04]  /*0550*/  LDG.E R17, desc[UR4][R2.64] ;  /* 0x0000000402117981 */ /* 0x000ea8000c1e1900 */
[----:B--2---:R-:W-:Y:S01]  /*0560*/  STG.E desc[UR4][R6.64], R17 ;  /* 0x0000001106007986 */ /* 0x004fe2000c101904 */
[----:B------:R-:W-:Y:S05]  /*0570*/  EXIT ;  /* 0x000000000000794d */ /* 0x000fea0003800000 */
.L_x_3:
[----:B------:R-:W0:Y:S08]  /*0580*/  LDC.64 R2, c[0x0][0x3a0] ;  /* 0x0000e800ff027b82 */ /* 0x000e300000000a00 */
[----:B------:R-:W1:Y:S01]  /*0590*/  LDC.64 R4, c[0x0][0x3a8] ;  /* 0x0000ea00ff047b82 */ /* 0x000e620000000a00 */
[----:B0-----:R-:W-:-:S05]  /*05a0*/  IMAD.WIDE R2, R8, 0x4, R2 ;  /* 0x0000000408027825 */ /* 0x001fca00078e0202 */
[----:B------:R-:W-:Y:S04]  /*05b0*/  STG.E desc[UR4][R2.64], R9 ;  /* 0x0000000902007986 */ /* 0x000fe8000c101904 */
[----:B------:R-:W2:Y:S01]  /*05c0*/  LDG.E R7, desc[UR4][R6.64] ;  /* 0x0000000406077981 */ /* 0x000ea2000c1e1900 */
[----:B-1----:R-:W-:-:S05]  /*05d0*/  IMAD.WIDE R4, R8, 0x4, R4 ;  /* 0x0000000408047825 */ /* 0x002fca00078e0204 */
[----:B--2---:R-:W-:Y:S01]  /*05e0*/  STG.E desc[UR4][R4.64], R7 ;  /* 0x0000000704007986 */ /* 0x004fe2000c101904 */
[----:B------:R-:W-:Y:S05]  /*05f0*/  EXIT ;  /* 0x000000000000794d */ /* 0x000fea0003800000 */
        .weak           $__internal_0_$__cuda_sm20_sqrt_rn_f32_slowpath
        .type           $__internal_0_$__cuda_sm20_sqrt_rn_f32_slowpath,@function
        .size           $__internal_0_$__cuda_sm20_sqrt_rn_f32_slowpath,($__internal_1_$__cuda_sm3x_div_rn_noftz_f32_slowpath - $__internal_0_$__cuda_sm20_sqrt_rn_f32_slowpath)
$__internal_0_$__cuda_sm20_sqrt_rn_f32_slowpath:
[----:B------:R-:W-:-:S13]  /*0600*/  LOP3.LUT P0, RZ, R3, 0x7fffffff, RZ, 0xc0, !PT ;  /* 0x7fffffff03ff7812 */ /* 0x000fda000780c0ff */
[----:B------:R-:W-:Y:S01]  /*0610*/  @!P0 IMAD.MOV.U32 R11, RZ, RZ, R3 ;  /* 0x000000ffff0b8224 */ /* 0x000fe200078e0003 */
[----:B------:R-:W-:Y:S06]  /*0620*/  @!P0 BRA `(.L_x_8) ;  /* 0x0000000000408947 */ /* 0x000fec0003800000 */
[----:B------:R-:W-:-:S13]  /*0630*/  FSETP.GEU.FTZ.AND P0, PT, R3, RZ, PT ;  /* 0x000000ff0300720b */ /* 0x000fda0003f1e000 */
[----:B------:R-:W-:Y:S01]  /*0640*/  @!P0 IMAD.MOV.U32 R11, RZ, RZ, 0x7fffffff ;  /* 0x7fffffffff0b8424 */ /* 0x000fe200078e00ff */
[----:B------:R-:W-:Y:S06]  /*0650*/  @!P0 BRA `(.L_x_8) ;  /* 0x0000000000348947 */ /* 0x000fec0003800000 */
[----:B------:R-:W-:-:S13]  /*0660*/  FSETP.GTU.FTZ.AND P0, PT, |R3|, +INF , PT ;  /* 0x7f8000000300780b */ /* 0x000fda0003f1c200 */
[----:B------:R-:W-:Y:S01]  /*0670*/  @P0 FADD.FTZ R11, R3, 1 ;  /* 0x3f800000030b0421 */ /* 0x000fe20000010000 */
[----:B------:R-:W-:Y:S06]  /*0680*/  @P0 BRA `(.L_x_8) ;  /* 0x0000000000280947 */ /* 0x000fec0003800000 */
[----:B------:R-:W-:-:S13]  /*0690*/  FSETP.NEU.FTZ.AND P0, PT, |R3|, +INF , PT ;  /* 0x7f8000000300780b */ /* 0x000fda0003f1d200 */
[----:B------:R-:W-:-:S04]  /*06a0*/  @P0 FFMA R12, R3, 1.84467440737095516160e+19, RZ ;  /* 0x5f800000030c0823 */ /* 0x000fc800000000ff */
[----:B------:R-:W0:Y:S02]  /*06b0*/  @P0 MUFU.RSQ R11, R12 ;  /* 0x0000000c000b0308 */ /* 0x000e240000001400 */
[----:B0-----:R-:W-:Y:S01]  /*06c0*/  @P0 FMUL.FTZ R13, R12, R11 ;  /* 0x0000000b0c0d0220 */ /* 0x001fe20000410000 */
[----:B------:R-:W-:Y:S01]  /*06d0*/  @P0 FMUL.FTZ R15, R11, 0.5 ;  /* 0x3f0000000b0f0820 */ /* 0x000fe20000410000 */
[----:B------:R-:W-:Y:S02]  /*06e0*/  @!P0 MOV R11, R3 ;  /* 0x00000003000b8202 */ /* 0x000fe40000000f00 */
[----:B------:R-:W-:-:S04]  /*06f0*/  @P0 FADD.FTZ R14, -R13, -RZ ;  /* 0x800000ff0d0e0221 */ /* 0x000fc80000010100 */
[----:B------:R-:W-:-:S04]  /*0700*/  @P0 FFMA R14, R13, R14, R12 ;  /* 0x0000000e0d0e0223 */ /* 0x000fc8000000000c */
[----:B------:R-:W-:-:S04]  /*0710*/  @P0 FFMA R14, R14, R15, R13 ;  /* 0x0000000f0e0e0223 */ /* 0x000fc8000000000d */
[----:B------:R-:W-:-:S07]  /*0720*/  @P0 FMUL.FTZ R11, R14, 2.3283064365386962891e-10 ;  /* 0x2f8000000e0b0820 */ /* 0x000fce0000410000 */
.L_x_8:
[----:B------:R-:W-:Y:S02]  /*0730*/  IMAD.MOV.U32 R12, RZ, RZ, R16 ;  /* 0x000000ffff0c7224 */ /* 0x000fe400078e0010 */
[----:B------:R-:W-:-:S04]  /*0740*/  IMAD.MOV.U32 R13, RZ, RZ, 0x0 ;  /* 0x00000000ff0d7424 */ /* 0x000fc800078e00ff */
[----:B------:R-:W-:Y:S05]  /*0750*/  RET.REL.NODEC R12 `(_Z16cuda_tick_kernelPfS_S_S_S_S_i) ;  /* 0xfffffff80c287950 */ /* 0x000fea0003c3ffff */
        .weak           $__internal_1_$__cuda_sm3x_div_rn_noftz_f32_slowpath
        .type           $__internal_1_$__cuda_sm3x_div_rn_noftz_f32_slowpath,@function
        .size           $__internal_1_$__cuda_sm3x_div_rn_noftz_f32_slowpath,(.L_x_22 - $__internal_1_$__cuda_sm3x_div_rn_noftz_f32_slowpath)
$__internal_1_$__cuda_sm3x_div_rn_noftz_f32_slowpath:
[----:B------:R-:W-:Y:S01]  /*0760*/  SHF.R.U32.HI R13, RZ, 0x17, R3 ;  /* 0x00000017ff0d7819 */ /* 0x000fe20000011603 */
[----:B------:R-:W-:Y:S01]  /*0770*/  BSSY.RECONVERGENT B1, `(.L_x_9) ;  /* 0x0000063000017945 */ /* 0x000fe20003800200 */
[----:B------:R-:W-:Y:S02]  /*0780*/  SHF.R.U32.HI R11, RZ, 0x17, R2 ;  /* 0x00000017ff0b7819 */ /* 0x000fe40000011602 */
[----:B------:R-:W-:Y:S02]  /*0790*/  LOP3.LUT R13, R13, 0xff, RZ, 0xc0, !PT ;  /* 0x000000ff0d0d7812 */ /* 0x000fe400078ec0ff */
[----:B------:R-:W-:Y:S02]  /*07a0*/  LOP3.LUT R18, R11, 0xff, RZ, 0xc0, !PT ;  /* 0x000000ff0b127812 */ /* 0x000fe400078ec0ff */
[----:B------:R-:W-:Y:S02]  /*07b0*/  IADD3 R17, PT, PT, R13, -0x1, RZ ;  /* 0xffffffff0d117810 */ /* 0x000fe40007ffe0ff */
[----:B------:R-:W-:Y:S01]  /*07c0*/  MOV R15, R3 ;  /* 0x00000003000f7202 */ /* 0x000fe20000000f00 */
[----:B------:R-:W-:Y:S01]  /*07d0*/  VIADD R16, R18, 0xffffffff ;  /* 0xffffffff12107836 */ /* 0x000fe20000000000 */
[----:B------:R-:W-:-:S04]  /*07e0*/  ISETP.GT.U32.AND P0, PT, R17, 0xfd, PT ;  /* 0x000000fd1100780c */ /* 0x000fc80003f04070 */
[----:B------:R-:W-:-:S13]  /*07f0*/  ISETP.GT.U32.OR P0, PT, R16, 0xfd, P0 ;  /* 0x000000fd1000780c */ /* 0x000fda0000704470 */
[----:B------:R-:W-:Y:S01]  /*0800*/  @!P0 IMAD.MOV.U32 R11, RZ, RZ, RZ ;  /* 0x000000ffff0b8224 */ /* 0x000fe200078e00ff */
[----:B------:R-:W-:Y:S06]  /*0810*/  @!P0 BRA `(.L_x_10) ;  /* 0x00000000005c8947 */ /* 0x000fec0003800000 */
[----:B------:R-:W-:Y:S02]  /*0820*/  FSETP.GTU.FTZ.AND P0, PT, |R2|, +INF , PT ;  /* 0x7f8000000200780b */ /* 0x000fe40003f1c200 */
[----:B------:R-:W-:-:S04]  /*0830*/  FSETP.GTU.FTZ.AND P1, PT, |R3|, +INF , PT ;  /* 0x7f8000000300780b */ /* 0x000fc80003f3c200 */
[----:B------:R-:W-:-:S13]  /*0840*/  PLOP3.LUT P0, PT, P0, P1, PT, 0xf8, 0x8f ;  /* 0x00000000008f781c */ /* 0x000fda0000703f70 */
[----:B------:R-:W-:Y:S05]  /*0850*/  @P0 BRA `(.L_x_11) ;  /* 0x00000004004c0947 */ /* 0x000fea0003800000 */
[----:B------:R-:W-:-:S13]  /*0860*/  LOP3.LUT P0, RZ, R15, 0x7fffffff, R2, 0xc8, !PT ;  /* 0x7fffffff0fff7812 */ /* 0x000fda000780c802 */
[----:B------:R-:W-:Y:S05]  /*0870*/  @!P0 BRA `(.L_x_12) ;  /* 0x00000004003c8947 */ /* 0x000fea0003800000 */
[C---:B------:R-:W-:Y:S02]  /*0880*/  FSETP.NEU.FTZ.AND P2, PT, |R2|.reuse, +INF , PT ;  /* 0x7f8000000200780b */ /* 0x040fe40003f5d200 */
[----:B------:R-:W-:Y:S02]  /*0890*/  FSETP.NEU.FTZ.AND P1, PT, |R3|, +INF , PT ;  /* 0x7f8000000300780b */ /* 0x000fe40003f3d200 */
[----:B------:R-:W-:-:S11]  /*08a0*/  FSETP.NEU.FTZ.AND P0, PT, |R2|, +INF , PT ;  /* 0x7f8000000200780b */ /* 0x000fd60003f1d200 */
[----:B------:R-:W-:Y:S05]  /*08b0*/  @!P1 BRA !P2, `(.L_x_12) ;  /* 0x00000004002c9947 */ /* 0x000fea0005000000 */
[----:B------:R-:W-:-:S04]  /*08c0*/  LOP3.LUT P2, RZ, R2, 0x7fffffff, RZ, 0xc0, !PT ;  /* 0x7fffffff02ff7812 */ /* 0x000fc8000784c0ff */
[----:B------:R-:W-:-:S13]  /*08d0*/  PLOP3.LUT P1, PT, P1, P2, PT, 0x2f, 0xf2 ;  /* 0x0000000000f2781c */ /* 0x000fda0000f24577 */
[----:B------:R-:W-:Y:S05]  /*08e0*/  @P1 BRA `(.L_x_13) ;  /* 0x0000000400181947 */ /* 0x000fea0003800000 */
[----:B------:R-:W-:-:S04]  /*08f0*/  LOP3.LUT P1, RZ, R15, 0x7fffffff, RZ, 0xc0, !PT ;  /* 0x7fffffff0fff7812 */ /* 0x000fc8000782c0ff */
[----:B------:R-:W-:-:S13]  /*0900*/  PLOP3.LUT P0, PT, P0, P1, PT, 0x2f, 0xf2 ;  /* 0x0000000000f2781c */ /* 0x000fda0000702577 */
[----:B------:R-:W-:Y:S05]  /*0910*/  @P0 BRA `(.L_x_14) ;  /* 0x0000000400000947 */ /* 0x000fea0003800000 */
[----:B------:R-:W-:Y:S02]  /*0920*/  ISETP.GE.AND P0, PT, R16, RZ, PT ;  /* 0x000000ff1000720c */ /* 0x000fe40003f06270 */
[----:B------:R-:W-:-:S11]  /*0930*/  ISETP.GE.AND P1, PT, R17, RZ, PT ;  /* 0x000000ff1100720c */ /* 0x000fd60003f26270 */
[----:B------:R-:W-:Y:S01]  /*0940*/  @P0 MOV R11, RZ ;  /* 0x000000ff000b0202 */ /* 0x000fe20000000f00 */
[----:B------:R-:W-:Y:S02]  /*0950*/  @!P0 IMAD.MOV.U32 R11, RZ, RZ, -0x40 ;  /* 0xffffffc0ff0b8424 */ /* 0x000fe400078e00ff */
[----:B------:R-:W-:Y:S01]  /*0960*/  @!P0 FFMA R2, R2, 1.84467440737095516160e+19, RZ ;  /* 0x5f80000002028823 */ /* 0x000fe200000000ff */
[----:B------:R-:W-:Y:S02]  /*0970*/  @!P1 FFMA R15, R3, 1.84467440737095516160e+19, RZ ;  /* 0x5f800000030f9823 */ /* 0x000fe400000000ff */
[----:B------:R-:W-:-:S07]  /*0980*/  @!P1 IADD3 R11, PT, PT, R11, 0x40, RZ ;  /* 0x000000400b0b9810 */ /* 0x000fce0007ffe0ff */
.L_x_10:
[----:B------:R-:W-:Y:S01]  /*0990*/  LEA R16, R13, 0xc0800000, 0x17 ;  /* 0xc08000000d107811 */ /* 0x000fe200078eb8ff */
[----:B------:R-:W-:Y:S04]  /*09a0*/  BSSY.RECONVERGENT B2, `(.L_x_15) ;  /* 0x0000036000027945 */ /* 0x000fe80003800200 */
[----:B------:R-:W-:Y:S01]  /*09b0*/  IMAD.IADD R17, R15, 0x1, -R16 ;  /* 0x000000010f117824 */ /* 0x000fe200078e0a10 */
[----:B------:R-:W-:-:S03]  /*09c0*/  IADD3 R16, PT, PT, R18, -0x7f, RZ ;  /* 0xffffff8112107810 */ /* 0x000fc60007ffe0ff */
[----:B------:R-:W0:Y:S01]  /*09d0*/  MUFU.RCP R15, R17 ;  /* 0x00000011000f7308 */ /* 0x000e220000001000 */
[----:B------:R-:W-:Y:S01]  /*09e0*/  FADD.FTZ R19, -R17, -RZ ;  /* 0x800000ff11137221 */ /* 0x000fe20000010100 */
[C---:B------:R-:W-:Y:S01]  /*09f0*/  IMAD R2, R16.reuse, -0x800000, R2 ;  /* 0xff80000010027824 */ /* 0x040fe200078e0202 */
[----:B------:R-:W-:-:S05]  /*0a00*/  IADD3 R16, PT, PT, R16, 0x7f, -R13 ;  /* 0x0000007f10107810 */ /* 0x000fca0007ffe80d */
[----:B------:R-:W-:Y:S02]  /*0a10*/  IMAD.IADD R16, R16, 0x1, R11 ;  /* 0x0000000110107824 */ /* 0x000fe400078e020b */
[----:B0-----:R-:W-:-:S04]  /*0a20*/  FFMA R18, R15, R19, 1 ;  /* 0x3f8000000f127423 */ /* 0x001fc80000000013 */
[----:B------:R-:W-:-:S04]  /*0a30*/  FFMA R15, R15, R18, R15 ;  /* 0x000000120f0f7223 */ /* 0x000fc8000000000f */
[----:B------:R-:W-:-:S04]  /*0a40*/  FFMA R18, R2, R15, RZ ;  /* 0x0000000f02127223 */ /* 0x000fc800000000ff */
[----:B------:R-:W-:-:S04]  /*0a50*/  FFMA R20, R19, R18, R2 ;  /* 0x0000001213147223 */ /* 0x000fc80000000002 */
[----:B------:R-:W-:-:S04]  /*0a60*/  FFMA R20, R15, R20, R18 ;  /* 0x000000140f147223 */ /* 0x000fc80000000012 */
[----:B------:R-:W-:-:S04]  /*0a70*/  FFMA R19, R19, R20, R2 ;  /* 0x0000001413137223 */ /* 0x000fc80000000002 */
[----:B------:R-:W-:-:S05]  /*0a80*/  FFMA R2, R15, R19, R20 ;  /* 0x000000130f027223 */ /* 0x000fca0000000014 */
[----:B------:R-:W-:-:S04]  /*0a90*/  SHF.R.U32.HI R13, RZ, 0x17, R2 ;  /* 0x00000017ff0d7819 */ /* 0x000fc80000011602 */
[----:B------:R-:W-:-:S04]  /*0aa0*/  LOP3.LUT R13, R13, 0xff, RZ, 0xc0, !PT ;  /* 0x000000ff0d0d7812 */ /* 0x000fc800078ec0ff */
[----:B------:R-:W-:-:S05]  /*0ab0*/  IADD3 R17, PT, PT, R13, R16, RZ ;  /* 0x000000100d117210 */ /* 0x000fca0007ffe0ff */
[----:B------:R-:W-:-:S05]  /*0ac0*/  VIADD R11, R17, 0xffffffff ;  /* 0xffffffff110b7836 */ /* 0x000fca0000000000 */
[----:B------:R-:W-:-:S13]  /*0ad0*/  ISETP.GE.U32.AND P0, PT, R11, 0xfe, PT ;  /* 0x000000fe0b00780c */ /* 0x000fda0003f06070 */
[----:B------:R-:W-:Y:S05]  /*0ae0*/  @!P0 BRA `(.L_x_16) ;  /* 0x0000000000808947 */ /* 0x000fea0003800000 */
[----:B------:R-:W-:-:S13]  /*0af0*/  ISETP.GT.AND P0, PT, R17, 0xfe, PT ;  /* 0x000000fe1100780c */ /* 0x000fda0003f04270 */
[----:B------:R-:W-:Y:S05]  /*0b00*/  @P0 BRA `(.L_x_17) ;  /* 0x00000000006c0947 */ /* 0x000fea0003800000 */
[----:B------:R-:W-:-:S13]  /*0b10*/  ISETP.GE.AND P0, PT, R17, 0x1, PT ;  /* 0x000000011100780c */ /* 0x000fda0003f06270 */
[----:B------:R-:W-:Y:S05]  /*0b20*/  @P0 BRA `(.L_x_18) ;  /* 0x0000000000740947 */ /* 0x000fea0003800000 */
[----:B------:R-:W-:Y:S02]  /*0b30*/  ISETP.GE.AND P0, PT, R17, -0x18, PT ;  /* 0xffffffe81100780c */ /* 0x000fe40003f06270 */
[----:B------:R-:W-:-:S11]  /*0b40*/  LOP3.LUT R2, R2, 0x80000000, RZ, 0xc0, !PT ;  /* 0x8000000002027812 */ /* 0x000fd600078ec0ff */
[----:B------:R-:W-:Y:S05]  /*0b50*/  @!P0 BRA `(.L_x_18) ;  /* 0x0000000000688947 */ /* 0x000fea0003800000 */
[-CC-:B------:R-:W-:Y:S01]  /*0b60*/  FFMA.RZ R11, R15, R19.reuse, R20.reuse ;  /* 0x000000130f0b7223 */ /* 0x180fe2000000c014 */
[----:B------:R-:W-:Y:S01]  /*0b70*/  IADD3 R18, PT, PT, R17, 0x20, RZ ;  /* 0x0000002011127810 */ /* 0x000fe20007ffe0ff */
[-CC-:B------:R-:W-:Y:S01]  /*0b80*/  FFMA.RM R16, R15, R19.reuse, R20.reuse ;  /* 0x000000130f107223 */ /* 0x180fe20000004014 */
[----:B------:R-:W-:Y:S02]  /*0b90*/  ISETP.NE.AND P2, PT, R17, RZ, PT ;  /* 0x000000ff1100720c */ /* 0x000fe40003f45270 */
[----:B------:R-:W-:Y:S01]  /*0ba0*/  LOP3.LUT R13, R11, 0x7fffff, RZ, 0xc0, !PT ;  /* 0x007fffff0b0d7812 */ /* 0x000fe200078ec0ff */
[----:B------:R-:W-:Y:S01]  /*0bb0*/  FFMA.RP R11, R15, R19, R20 ;  /* 0x000000130f0b7223 */ /* 0x000fe20000008014 */
[----:B------:R-:W-:Y:S01]  /*0bc0*/  IMAD.MOV R15, RZ, RZ, -R17 ;  /* 0x000000ffff0f7224 */ /* 0x000fe200078e0a11 */
[----:B------:R-:W-:Y:S02]  /*0bd0*/  ISETP.NE.AND P1, PT, R17, RZ, PT ;  /* 0x000000ff1100720c */ /* 0x000fe40003f25270 */
[----:B------:R-:W-:-:S02]  /*0be0*/  LOP3.LUT R13, R13, 0x800000, RZ, 0xfc, !PT ;  /* 0x008000000d0d7812 */ /* 0x000fc400078efcff */
[----:B------:R-:W-:Y:S02]  /*0bf0*/  FSETP.NEU.FTZ.AND P0, PT, R11, R16, PT ;  /* 0x000000100b00720b */ /* 0x000fe40003f1d000 */
[----:B------:R-:W-:Y:S02]  /*0c00*/  SHF.L.U32 R18, R13, R18, RZ ;  /* 0x000000120d127219 */ /* 0x000fe400000006ff */
[----:B------:R-:W-:Y:S02]  /*0c10*/  SEL R16, R15, RZ, P2 ;  /* 0x000000ff0f107207 */ /* 0x000fe40001000000 */
[----:B------:R-:W-:Y:S02]  /*0c20*/  ISETP.NE.AND P1, PT, R18, RZ, P1 ;  /* 0x000000ff1200720c */ /* 0x000fe40000f25270 */
[----:B------:R-:W-:Y:S02]  /*0c30*/  SHF.R.U32.HI R16, RZ, R16, R13 ;  /* 0x00000010ff107219 */ /* 0x000fe4000001160d */
[----:B------:R-:W-:-:S02]  /*0c40*/  PLOP3.LUT P0, PT, P0, P1, PT, 0xf8, 0x8f ;  /* 0x00000000008f781c */ /* 0x000fc40000703f70 */
[----:B------:R-:W-:Y:S02]  /*0c50*/  SHF.R.U32.HI R18, RZ, 0x1, R16 ;  /* 0x00000001ff127819 */ /* 0x000fe40000011610 */
[----:B------:R-:W-:-:S04]  /*0c60*/  SEL R11, RZ, 0x1, !P0 ;  /* 0x00000001ff0b7807 */ /* 0x000fc80004000000 */
[----:B------:R-:W-:-:S04]  /*0c70*/  LOP3.LUT R11, R11, 0x1, R18, 0xf8, !PT ;  /* 0x000000010b0b7812 */ /* 0x000fc800078ef812 */
[----:B------:R-:W-:-:S04]  /*0c80*/  LOP3.LUT R11, R11, R16, RZ, 0xc0, !PT ;  /* 0x000000100b0b7212 */ /* 0x000fc800078ec0ff */
[----:B------:R-:W-:-:S04]  /*0c90*/  IADD3 R11, PT, PT, R18, R11, RZ ;  /* 0x0000000b120b7210 */ /* 0x000fc80007ffe0ff */
[----:B------:R-:W-:Y:S01]  /*0ca0*/  LOP3.LUT R2, R11, R2, RZ, 0xfc, !PT ;  /* 0x000000020b027212 */ /* 0x000fe200078efcff */
[----:B------:R-:W-:Y:S06]  /*0cb0*/  BRA `(.L_x_18) ;  /* 0x0000000000107947 */ /* 0x000fec0003800000 */
.L_x_17:
[----:B------:R-:W-:-:S04]  /*0cc0*/  LOP3.LUT R2, R2, 0x80000000, RZ, 0xc0, !PT ;  /* 0x8000000002027812 */ /* 0x000fc800078ec0ff */
[----:B------:R-:W-:Y:S01]  /*0cd0*/  LOP3.LUT R2, R2, 0x7f800000, RZ, 0xfc, !PT ;  /* 0x7f80000002027812 */ /* 0x000fe200078efcff */
[----:B------:R-:W-:Y:S06]  /*0ce0*/  BRA `(.L_x_18) ;  /* 0x0000000000047947 */ /* 0x000fec0003800000 */
.L_x_16:
[----:B------:R-:W-:-:S07]  /*0cf0*/  IMAD R2, R16, 0x800000, R2 ;  /* 0x0080000010027824 */ /* 0x000fce00078e0202 */
.L_x_18:
[----:B------:R-:W-:Y:S05]  /*0d00*/  BSYNC.RECONVERGENT B2 ;  /* 0x0000000000027941 */ /* 0x000fea0003800200 */
.L_x_15:
[----:B------:R-:W-:Y:S05]  /*0d10*/  BRA `(.L_x_19) ;  /* 0x0000000000207947 */ /* 0x000fea0003800000 */
.L_x_14:
[----:B------:R-:W-:-:S04]  /*0d20*/  LOP3.LUT R2, R15, 0x80000000, R2, 0x48, !PT ;  /* 0x800000000f027812 */ /* 0x000fc800078e4802 */
[----:B------:R-:W-:Y:S01]  /*0d30*/  LOP3.LUT R2, R2, 0x7f800000, RZ, 0xfc, !PT ;  /* 0x7f80000002027812 */ /* 0x000fe200078efcff */
[----:B------:R-:W-:Y:S06]  /*0d40*/  BRA `(.L_x_19) ;  /* 0x0000000000147947 */ /* 0x000fec0003800000 */
.L_x_13:
[----:B------:R-:W-:Y:S01]  /*0d50*/  LOP3.LUT R2, R15, 0x80000000, R2, 0x48, !PT ;  /* 0x800000000f027812 */ /* 0x000fe200078e4802 */
[----:B------:R-:W-:Y:S06]  /*0d60*/  BRA `(.L_x_19) ;  /* 0x00000000000c7947 */ /* 0x000fec0003800000 */
.L_x_12:
[----:B------:R-:W0:Y:S01]  /*0d70*/  MUFU.RSQ R2, -QNAN ;  /* 0xffc0000000027908 */ /* 0x000e220000001400 */
[----:B------:R-:W-:Y:S05]  /*0d80*/  BRA `(.L_x_19) ;  /* 0x0000000000047947 */ /* 0x000fea0003800000 */
.L_x_11:
[----:B------:R-:W-:-:S07]  /*0d90*/  FADD.FTZ R2, R2, R3 ;  /* 0x0000000302027221 */ /* 0x000fce0000010000 */
.L_x_19:
[----:B------:R-:W-:Y:S05]  /*0da0*/  BSYNC.RECONVERGENT B1 ;  /* 0x0000000000017941 */ /* 0x000fea0003800200 */
.L_x_9:
[----:B------:R-:W-:-:S04]  /*0db0*/  HFMA2 R15, -RZ, RZ, 0, 0 ;  /* 0x00000000ff0f7431 */ /* 0x000fc800000001ff */
[----:B0-----:R-:W-:Y:S05]  /*0dc0*/  RET.REL.NODEC R14 `(_Z16cuda_tick_kernelPfS_S_S_S_S_i) ;  /* 0xfffffff00e8c7950 */ /* 0x001fea0003c3ffff */
.L_x_20:
[----:B------:R-:W-:-:S00]  /*0dd0*/  BRA `(.L_x_20) ;  /* 0xfffffffc00fc7947 */ /* 0x000fc0000383ffff */
[----:B------:R-:W-:-:S00]  /*0de0*/  NOP ;  /* 0x0000000000007918 */ /* 0x000fc00000000000 */
        /* <DEDUP_REMOVED lines=9> */
.L_x_22:


//--------------------- .nv.shared.reserved.0     --------------------------
	.section	.nv.shared.reserved.0,"aw",@nobits
	.weak		__nv_reservedSMEM_offset_0_alias
	.size		__nv_reservedSMEM_offset_0_alias, 0, 64
	.other		__nv_reservedSMEM_offset_0_alias,@"STO_CUDA_RESERVED_SHARED STV_DEFAULT"
__nv_reservedSMEM_offset_0_alias:
	.zero		0
	.zero		64


//--------------------- .nv.constant0._Z16cuda_tick_kernelPfS_S_S_S_S_i --------------------------
	.section	.nv.constant0._Z16cuda_tick_kernelPfS_S_S_S_S_i,"a",@progbits
	.sectionflags	@""
	.align	4
.nv.constant0._Z16cuda_tick_kernelPfS_S_S_S_S_i:
	.zero		948


//--------------------- SYMBOLS --------------------------

	.type		.nv.reservedSmem.offset0,@object
	.size		.nv.reservedSmem.offset0,0x4
